//
// Generated by NVIDIA NVVM Compiler
//
// Compiler Build ID: CL-36424714
// Cuda compilation tools, release 13.0, V13.0.88
// Based on NVVM 20.0.0
//

.version 9.0
.target sm_100
.address_size 64

	// .globl	_Z5hellov
.extern .func  (.param .b32 func_retval0) vprintf
(
	.param .b64 vprintf_param_0,
	.param .b64 vprintf_param_1
)
;
.global .align 1 .b8 $str[31] = {68, 105, 97, 110, 97, 32, 90, 97, 114, 97, 121, 32, 67, 111, 114, 97, 100, 111, 32, 35, 49, 57, 49, 48, 50, 53, 32, 37, 105, 10};

.visible .entry _Z5hellov()
{
	.local .align 8 .b8 	__local_depot0[8];
	.reg .b64 	%SP;
	.reg .b64 	%SPL;
	.reg .b32 	%r<13>;
	.reg .b64 	%rd<5>;

	mov.u64 	%SPL, __local_depot0;
	cvta.local.u64 	%SP, %SPL;
	add.u64 	%rd1, %SP, 0;
	add.u64 	%rd2, %SPL, 0;
	mov.u32 	%r1, %ctaid.y;
	mov.u32 	%r2, %nctaid.x;
	mov.u32 	%r3, %ctaid.x;
	mad.lo.s32 	%r4, %r1, %r2, %r3;
	mov.u32 	%r5, %ntid.x;
	mov.u32 	%r6, %ntid.y;
	mov.u32 	%r7, %tid.y;
	mov.u32 	%r8, %tid.x;
	mad.lo.s32 	%r9, %r4, %r6, %r7;
	mad.lo.s32 	%r10, %r9, %r5, %r8;
	st.local.u32 	[%rd2], %r10;
	mov.u64 	%rd3, $str;
	cvta.global.u64 	%rd4, %rd3;
	{ // callseq 0, 0
	.param .b64 param0;
	st.param.b64 	[param0], %rd4;
	.param .b64 param1;
	st.param.b64 	[param1], %rd1;
	.param .b32 retval0;
	call.uni (retval0), 
	vprintf, 
	(
	param0, 
	param1
	);
	ld.param.b32 	%r11, [retval0];
	} // callseq 0
	ret;

}


// ===== COMPILED SASS (sm_100) =====

	.target	sm_100

	.elftype	@"ET_EXEC"


//--------------------- .note.nv.tkinfo           --------------------------
	.section	.note.nv.tkinfo,"",@"SHT_NOTE"
	.sectionflags	@"SHF_NOTE_NV_TKINFO"
	.tkinfo
        /*0018*/ 	.word	0x00000002
        /*0030*/ 	.string	""
        /*0030*/ 	.string	"ptxas"
        /*0030*/ 	.string	"Cuda compilation tools, release 13.0, V13.0.88"
        /*0030*/ 	.string	"Build cuda_13.0.r13.0/compiler.36424714_0"
        /*0030*/ 	.string	"-arch sm_100 -m 64 "



//--------------------- .note.nv.cuinfo           --------------------------
	.section	.note.nv.cuinfo,"",@"SHT_NOTE"
	.sectionflags	@"SHF_NOTE_NV_CUINFO"
        /*0018*/ 	.short	0x0002
        /*001a*/ 	.short	0x0064
        /*001c*/ 	.short	0x0082
	.zero		2


//--------------------- .nv.info                  --------------------------
	.section	.nv.info,"",@"SHT_CUDA_INFO"
	.align	4


	//----- nvinfo : EIATTR_REGCOUNT
	.align		4
        /*0000*/ 	.byte	0x04, 0x2f
        /*0002*/ 	.short	(.L_2 - .L_1)
	.align		4
.L_1:
        /*0004*/ 	.word	index@(_Z5hellov)
        /*0008*/ 	.word	0x00000018


	//----- nvinfo : EIATTR_FRAME_SIZE
	.align		4
.L_2:
        /*000c*/ 	.byte	0x04, 0x11
        /*000e*/ 	.short	(.L_4 - .L_3)
	.align		4
.L_3:
        /*0010*/ 	.word	index@(_Z5hellov)
        /*0014*/ 	.word	0x00000008


	//----- nvinfo : EIATTR_MIN_STACK_SIZE
	.align		4
.L_4:
        /*0018*/ 	.byte	0x04, 0x12
        /*001a*/ 	.short	(.L_6 - .L_5)
	.align		4
.L_5:
        /*001c*/ 	.word	index@(_Z5hellov)
        /*0020*/ 	.word	0x00000008
.L_6:


//--------------------- .nv.compat                --------------------------
	.section	.nv.compat,"",@"SHT_CUDA_COMPAT_INFO"
	.align	4
        /*0000*/ 	.byte	0x02, 0x09, 0x00, 0x00, 0x02, 0x02, 0x01, 0x00, 0x02, 0x05, 0x05, 0x00, 0x03, 0x07, 0x01, 0x01
        /*0010*/ 	.byte	0x02, 0x03, 0x00, 0x00, 0x02, 0x06, 0x01, 0x00, 0x04, 0x0b, 0x08, 0x00, 0x09, 0x00, 0x00, 0x00
        /*0020*/ 	.byte	0x00, 0x00, 0x00, 0x00


//--------------------- .nv.info._Z5hellov        --------------------------
	.section	.nv.info._Z5hellov,"",@"SHT_CUDA_INFO"
	.sectionflags	@""
	.align	4


	//----- nvinfo : EIATTR_CUDA_API_VERSION
	.align		4
        /*0000*/ 	.byte	0x04, 0x37
        /*0002*/ 	.short	(.L_8 - .L_7)
.L_7:
        /*0004*/ 	.word	0x00000082


	//----- nvinfo : EIATTR_SPARSE_MMA_MASK
	.align		4
.L_8:
        /*0008*/ 	.byte	0x03, 0x50
        /*000a*/ 	.short	0x0000


	//----- nvinfo : EIATTR_MAXREG_COUNT
	.align		4
        /*000c*/ 	.byte	0x03, 0x1b
        /*000e*/ 	.short	0x00ff


	//----- nvinfo : EIATTR_EXTERNS
	.align		4
        /*0010*/ 	.byte	0x04, 0x0f
        /*0012*/ 	.short	(.L_10 - .L_9)


	//   ....[0]....
	.align		4
.L_9:
        /*0014*/ 	.word	index@(vprintf)


	//----- nvinfo : EIATTR_MERCURY_ISA_VERSION
	.align		4
.L_10:
        /*0018*/ 	.byte	0x03, 0x5f
        /*001a*/ 	.short	0x0101


	//----- nvinfo : EIATTR_VRC_CTA_INIT_COUNT
	.align		4
        /*001c*/ 	.byte	0x02, 0x4a
	.zero		1
	.zero		1


	//----- nvinfo : EIATTR_SYSCALL_OFFSETS
	.align		4
        /*0020*/ 	.byte	0x04, 0x46
        /*0022*/ 	.short	(.L_12 - .L_11)


	//   ....[0]....
.L_11:
        /*0024*/ 	.word	0x00000170


	//----- nvinfo : EIATTR_EXIT_INSTR_OFFSETS
	.align		4
.L_12:
        /*0028*/ 	.byte	0x04, 0x1c
        /*002a*/ 	.short	(.L_14 - .L_13)


	//   ....[0]....
.L_13:
        /*002c*/ 	.word	0x00000180


	//----- nvinfo : EIATTR_SW_WAR
	.align		4
.L_14:
        /*0030*/ 	.byte	0x04, 0x36
        /*0032*/ 	.short	(.L_16 - .L_15)
.L_15:
        /*0034*/ 	.word	0x00000008
.L_16:


//--------------------- .nv.callgraph             --------------------------
	.section	.nv.callgraph,"",@"SHT_CUDA_CALLGRAPH"
	.align	4
	.sectionentsize	8
	.align		4
        /*0000*/ 	.word	0x00000000
	.align		4
        /*0004*/ 	.word	0xffffffff
	.align		4
        /*0008*/ 	.word	index@(_Z5hellov)
	.align		4
        /*000c*/ 	.word	index@(vprintf)
	.align		4
        /*0010*/ 	.word	0x00000000
	.align		4
        /*0014*/ 	.word	0xfffffffe
	.align		4
        /*0018*/ 	.word	0x00000000
	.align		4
        /*001c*/ 	.word	0xfffffffd
	.align		4
        /*0020*/ 	.word	0x00000000
	.align		4
        /*0024*/ 	.word	0xfffffffc


//--------------------- .nv.constant4             --------------------------
	.section	.nv.constant4,"a",@progbits
	.align	8
	.align		8
.nv.constant4:
        /*0000*/ 	.dword	vprintf
	.align		8
        /*0008*/ 	.dword	$str


//--------------------- .text._Z5hellov           --------------------------
	.section	.text._Z5hellov,"ax",@progbits
	.align	128
        .global         _Z5hellov
        .type           _Z5hellov,@function
        .size           _Z5hellov,(.L_x_2 - _Z5hellov)
        .other          _Z5hellov,@"STO_CUDA_ENTRY STV_DEFAULT"
_Z5hellov:
.text._Z5hellov:
[----:B------:R-:W0:Y:S01]  /*0000*/  LDC R1, c[0x0][0x37c] ;  /* 0x0000df00ff017b82 */ /* 0x000e220000000800 */
[----:B------:R-:W1:Y:S07]  /*0010*/  S2R R3, SR_TID.Y ;  /* 0x0000000000037919 */ /* 0x000e6e0000002200 */
[----:B------:R-:W-:Y:S01]  /*0020*/  S2UR UR4, SR_CTAID.Y ;  /* 0x00000000000479c3 */ /* 0x000fe20000002600 */
[----:B------:R-:W2:Y:S01]  /*0030*/  LDCU UR7, c[0x0][0x2fc] ;  /* 0x00005f80ff0777ac */ /* 0x000ea20008000800 */
[----:B------:R-:W-:Y:S01]  /*0040*/  MOV R2, 0x0 ;  /* 0x0000000000027802 */ /* 0x000fe20000000f00 */
[----:B------:R-:W3:Y:S01]  /*0050*/  S2R R5, SR_TID.X ;  /* 0x0000000000057919 */ /* 0x000ee20000002100 */
[----:B0-----:R-:W-:Y:S01]  /*0060*/  VIADD R1, R1, 0xfffffff8 ;  /* 0xfffffff801017836 */ /* 0x001fe20000000000 */
[----:B------:R-:W0:Y:S03]  /*0070*/  LDCU UR5, c[0x0][0x370] ;  /* 0x00006e00ff0577ac */ /* 0x000e260008000800 */
[----:B------:R-:W0:Y:S01]  /*0080*/  S2UR UR6, SR_CTAID.X ;  /* 0x00000000000679c3 */ /* 0x000e220000002500 */
[----:B------:R-:W3:Y:S07]  /*0090*/  LDCU UR8, c[0x0][0x360] ;  /* 0x00006c00ff0877ac */ /* 0x000eee0008000800 */
[----:B------:R-:W1:Y:S01]  /*00a0*/  LDC R0, c[0x0][0x364] ;  /* 0x0000d900ff007b82 */ /* 0x000e620000000800 */
[----:B0-----:R-:W-:-:S06]  /*00b0*/  UIMAD UR4, UR4, UR5, UR6 ;  /* 0x00000005040472a4 */ /* 0x001fcc000f8e0206 */
[----:B-1----:R-:W-:Y:S02]  /*00c0*/  IMAD R0, R0, UR4, R3 ;  /* 0x0000000400007c24 */ /* 0x002fe4000f8e0203 */
[----:B------:R-:W0:Y:S03]  /*00d0*/  LDC.64 R2, c[0x4][R2] ;  /* 0x0100000002027b82 */ /* 0x000e260000000a00 */
[----:B------:R-:W1:Y:S01]  /*00e0*/  LDCU UR4, c[0x0][0x2f8] ;  /* 0x00005f00ff0477ac */ /* 0x000e620008000800 */
[----:B---3--:R-:W-:Y:S01]  /*00f0*/  IMAD R0, R0, UR8, R5 ;  /* 0x0000000800007c24 */ /* 0x008fe2000f8e0205 */
[----:B------:R-:W3:Y:S04]  /*0100*/  LDCU.64 UR8, c[0x4][0x8] ;  /* 0x01000100ff0877ac */ /* 0x000ee80008000a00 */
[----:B------:R4:W-:Y:S01]  /*0110*/  STL [R1], R0 ;  /* 0x0000000001007387 */ /* 0x0009e20000100800 */
[----:B-1----:R-:W-:Y:S01]  /*0120*/  IADD3 R6, P0, PT, R1, UR4, RZ ;  /* 0x0000000401067c10 */ /* 0x002fe2000ff1e0ff */
[----:B---3--:R-:W-:Y:S01]  /*0130*/  IMAD.U32 R4, RZ, RZ, UR8 ;  /* 0x00000008ff047e24 */ /* 0x008fe2000f8e00ff */
[----:B------:R-:W-:-:S02]  /*0140*/  MOV R5, UR9 ;  /* 0x0000000900057c02 */ /* 0x000fc40008000f00 */
[----:B--2-4-:R-:W-:-:S09]  /*0150*/  IADD3.X R7, PT, PT, RZ, UR7, RZ, P0, !PT ;  /* 0x00000007ff077c10 */ /* 0x014fd200087fe4ff */
[----:B------:R-:W-:-:S07]  /*0160*/  LEPC R20, `(.L_x_0) ;  /* 0x000000001014794e */ /* 0x000fce0000000000 */
[----:B0-----:R-:W-:Y:S05]  /*0170*/  CALL.ABS.NOINC R2 ;  /* 0x0000000002007343 */ /* 0x001fea0003c00000 */
.L_x_0:
[----:B------:R-:W-:Y:S05]  /*0180*/  EXIT ;  /* 0x000000000000794d */ /* 0x000fea0003800000 */
.L_x_1:
[----:B------:R-:W-:-:S00]  /*0190*/  BRA `(.L_x_1) ;  /* 0xfffffffc00fc7947 */ /* 0x000fc0000383ffff */
[----:B------:R-:W-:-:S00]  /*01a0*/  NOP ;  /* 0x0000000000007918 */ /* 0x000fc00000000000 */
        /* <DEDUP_REMOVED lines=13> */
.L_x_2:


//--------------------- .nv.global.init           --------------------------
	.section	.nv.global.init,"aw",@progbits
.nv.global.init:
	.type		$str,@object
	.size		$str,(.L_0 - $str)
$str:
        /*0000*/ 	.byte	0x44, 0x69, 0x61, 0x6e, 0x61, 0x20, 0x5a, 0x61, 0x72, 0x61, 0x79, 0x20, 0x43, 0x6f, 0x72, 0x61
        /*0010*/ 	.byte	0x64, 0x6f, 0x20, 0x23, 0x31, 0x39, 0x31, 0x30, 0x32, 0x35, 0x20, 0x25, 0x69, 0x0a, 0x00
.L_0:


//--------------------- .nv.shared.reserved.0     --------------------------
	.section	.nv.shared.reserved.0,"aw",@nobits
	.weak		__nv_reservedSMEM_offset_0_alias
	.size		__nv_reservedSMEM_offset_0_alias, 0, 64
	.other		__nv_reservedSMEM_offset_0_alias,@"STO_CUDA_RESERVED_SHARED STV_DEFAULT"
__nv_reservedSMEM_offset_0_alias:
	.zero		0
	.zero		64


//--------------------- .nv.constant0._Z5hellov   --------------------------
	.section	.nv.constant0._Z5hellov,"a",@progbits
	.sectionflags	@""
	.align	4
.nv.constant0._Z5hellov:
	.zero		896


//--------------------- SYMBOLS --------------------------

	.type		.nv.reservedSmem.offset0,@object
	.size		.nv.reservedSmem.offset0,0x4
	.type		vprintf,@function
